//
// Generated by NVIDIA NVVM Compiler
//
// Compiler Build ID: CL-36424714
// Cuda compilation tools, release 13.0, V13.0.88
// Based on NVVM 20.0.0
//

.version 9.0
.target sm_100
.address_size 64

	// .globl	_Z22inicializar_histogramaPjm

.visible .entry _Z22inicializar_histogramaPjm(
	.param .u64 .ptr .align 1 _Z22inicializar_histogramaPjm_param_0,
	.param .u64 _Z22inicializar_histogramaPjm_param_1
)
{
	.reg .pred 	%p<2>;
	.reg .b32 	%r<6>;
	.reg .b64 	%rd<7>;

	ld.param.u64 	%rd2, [_Z22inicializar_histogramaPjm_param_0];
	ld.param.u64 	%rd3, [_Z22inicializar_histogramaPjm_param_1];
	mov.u32 	%r1, %tid.x;
	mov.u32 	%r2, %ntid.x;
	mov.u32 	%r3, %ctaid.x;
	mad.lo.s32 	%r4, %r2, %r3, %r1;
	cvt.u64.u32 	%rd1, %r4;
	setp.le.u64 	%p1, %rd3, %rd1;
	@%p1 bra 	$L__BB0_2;
	cvta.to.global.u64 	%rd4, %rd2;
	shl.b64 	%rd5, %rd1, 2;
	add.s64 	%rd6, %rd4, %rd5;
	mov.b32 	%r5, 0;
	st.global.u32 	[%rd6], %r5;
$L__BB0_2:
	ret;

}
	// .globl	_Z13p_histogramasPjS_mmm
.visible .entry _Z13p_histogramasPjS_mmm(
	.param .u64 .ptr .align 1 _Z13p_histogramasPjS_mmm_param_0,
	.param .u64 .ptr .align 1 _Z13p_histogramasPjS_mmm_param_1,
	.param .u64 _Z13p_histogramasPjS_mmm_param_2,
	.param .u64 _Z13p_histogramasPjS_mmm_param_3,
	.param .u64 _Z13p_histogramasPjS_mmm_param_4
)
{
	.reg .pred 	%p<4>;
	.reg .b32 	%r<12>;
	.reg .b64 	%rd<25>;

	ld.param.u64 	%rd9, [_Z13p_histogramasPjS_mmm_param_0];
	ld.param.u64 	%rd10, [_Z13p_histogramasPjS_mmm_param_1];
	ld.param.u64 	%rd11, [_Z13p_histogramasPjS_mmm_param_2];
	ld.param.u64 	%rd13, [_Z13p_histogramasPjS_mmm_param_3];
	ld.param.u64 	%rd12, [_Z13p_histogramasPjS_mmm_param_4];
	mov.u32 	%r1, %tid.x;
	mov.u32 	%r2, %ntid.x;
	mov.u32 	%r3, %ctaid.x;
	mad.lo.s32 	%r4, %r2, %r3, %r1;
	cvt.u64.u32 	%rd1, %r4;
	setp.le.u64 	%p1, %rd13, %rd1;
	@%p1 bra 	$L__BB1_8;
	and.b64  	%rd14, %rd12, -4294967296;
	setp.ne.s64 	%p2, %rd14, 0;
	@%p2 bra 	$L__BB1_3;
	cvt.u32.u64 	%r5, %rd12;
	cvt.u32.u64 	%r6, %rd1;
	div.u32 	%r7, %r6, %r5;
	cvt.u64.u32 	%rd23, %r7;
	bra.uni 	$L__BB1_4;
$L__BB1_3:
	div.u64 	%rd23, %rd1, %rd12;
$L__BB1_4:
	cvta.to.global.u64 	%rd15, %rd10;
	shl.b64 	%rd16, %rd1, 2;
	add.s64 	%rd17, %rd15, %rd16;
	ld.global.u32 	%rd5, [%rd17];
	and.b64  	%rd18, %rd11, -4294967296;
	setp.ne.s64 	%p3, %rd18, 0;
	@%p3 bra 	$L__BB1_6;
	cvt.u32.u64 	%r8, %rd11;
	cvt.u32.u64 	%r9, %rd5;
	rem.u32 	%r10, %r9, %r8;
	cvt.u64.u32 	%rd24, %r10;
	bra.uni 	$L__BB1_7;
$L__BB1_6:
	rem.u64 	%rd24, %rd5, %rd11;
$L__BB1_7:
	mad.lo.s64 	%rd19, %rd23, %rd11, %rd24;
	cvta.to.global.u64 	%rd20, %rd9;
	shl.b64 	%rd21, %rd19, 2;
	add.s64 	%rd22, %rd20, %rd21;
	atom.global.add.u32 	%r11, [%rd22], 1;
$L__BB1_8:
	ret;

}
	// .globl	_Z16reduccion_atomicPjmm
.visible .entry _Z16reduccion_atomicPjmm(
	.param .u64 .ptr .align 1 _Z16reduccion_atomicPjmm_param_0,
	.param .u64 _Z16reduccion_atomicPjmm_param_1,
	.param .u64 _Z16reduccion_atomicPjmm_param_2
)
{
	.reg .pred 	%p<4>;
	.reg .b32 	%r<10>;
	.reg .b64 	%rd<11>;

	ld.param.u64 	%rd2, [_Z16reduccion_atomicPjmm_param_0];
	ld.param.u64 	%rd3, [_Z16reduccion_atomicPjmm_param_1];
	ld.param.u64 	%rd4, [_Z16reduccion_atomicPjmm_param_2];
	mov.u32 	%r1, %tid.x;
	mov.u32 	%r2, %ntid.x;
	mov.u32 	%r3, %ctaid.x;
	mad.lo.s32 	%r4, %r2, %r3, %r1;
	cvt.u64.u32 	%rd1, %r4;
	setp.gt.u64 	%p1, %rd3, %rd1;
	mul.lo.s64 	%rd5, %rd4, %rd3;
	setp.le.u64 	%p2, %rd5, %rd1;
	or.pred  	%p3, %p1, %p2;
	@%p3 bra 	$L__BB2_2;
	cvt.u32.u64 	%r5, %rd1;
	cvta.to.global.u64 	%rd6, %rd2;
	cvt.u32.u64 	%r6, %rd3;
	rem.u32 	%r7, %r5, %r6;
	mul.wide.u32 	%rd7, %r7, 4;
	add.s64 	%rd8, %rd6, %rd7;
	shl.b64 	%rd9, %rd1, 2;
	add.s64 	%rd10, %rd6, %rd9;
	ld.global.u32 	%r8, [%rd10];
	atom.global.add.u32 	%r9, [%rd8], %r8;
$L__BB2_2:
	ret;

}
	// .globl	_Z18reduccion_paralelaPjmm
.visible .entry _Z18reduccion_paralelaPjmm(
	.param .u64 .ptr .align 1 _Z18reduccion_paralelaPjmm_param_0,
	.param .u64 _Z18reduccion_paralelaPjmm_param_1,
	.param .u64 _Z18reduccion_paralelaPjmm_param_2
)
{
	.reg .pred 	%p<6>;
	.reg .b32 	%r<10>;
	.reg .b64 	%rd<17>;

	ld.param.u64 	%rd5, [_Z18reduccion_paralelaPjmm_param_0];
	ld.param.u64 	%rd6, [_Z18reduccion_paralelaPjmm_param_1];
	ld.param.u64 	%rd7, [_Z18reduccion_paralelaPjmm_param_2];
	mov.u32 	%r2, %tid.x;
	mov.u32 	%r3, %ntid.x;
	mov.u32 	%r4, %ctaid.x;
	mad.lo.s32 	%r5, %r3, %r4, %r2;
	cvt.u64.u32 	%rd1, %r5;
	shr.u64 	%rd2, %rd7, 1;
	mul.lo.s64 	%rd3, %rd2, %rd6;
	setp.le.u64 	%p1, %rd3, %rd1;
	@%p1 bra 	$L__BB3_3;
	cvta.to.global.u64 	%rd8, %rd5;
	add.s64 	%rd9, %rd3, %rd1;
	shl.b64 	%rd10, %rd9, 2;
	add.s64 	%rd11, %rd8, %rd10;
	ld.global.u32 	%r6, [%rd11];
	shl.b64 	%rd12, %rd1, 2;
	add.s64 	%rd4, %rd8, %rd12;
	ld.global.u32 	%r7, [%rd4];
	add.s32 	%r1, %r7, %r6;
	st.global.u32 	[%rd4], %r1;
	and.b64  	%rd13, %rd7, 1;
	setp.eq.b64 	%p2, %rd13, 1;
	not.pred 	%p3, %p2;
	setp.le.u64 	%p4, %rd6, %rd1;
	or.pred  	%p5, %p4, %p3;
	@%p5 bra 	$L__BB3_3;
	mul.lo.s64 	%rd14, %rd6, %rd2;
	shl.b64 	%rd15, %rd14, 3;
	add.s64 	%rd16, %rd4, %rd15;
	ld.global.u32 	%r8, [%rd16];
	add.s32 	%r9, %r1, %r8;
	st.global.u32 	[%rd4], %r9;
$L__BB3_3:
	ret;

}


// ===== COMPILED SASS (sm_100) =====

	.target	sm_100

	.elftype	@"ET_EXEC"


//--------------------- .note.nv.tkinfo           --------------------------
	.section	.note.nv.tkinfo,"",@"SHT_NOTE"
	.sectionflags	@"SHF_NOTE_NV_TKINFO"
	.tkinfo
        /*0018*/ 	.word	0x00000002
        /*0030*/ 	.string	""
        /*0030*/ 	.string	"ptxas"
        /*0030*/ 	.string	"Cuda compilation tools, release 13.0, V13.0.88"
        /*0030*/ 	.string	"Build cuda_13.0.r13.0/compiler.36424714_0"
        /*0030*/ 	.string	"-arch sm_100 -m 64 "



//--------------------- .note.nv.cuinfo           --------------------------
	.section	.note.nv.cuinfo,"",@"SHT_NOTE"
	.sectionflags	@"SHF_NOTE_NV_CUINFO"
        /*0018*/ 	.short	0x0002
        /*001a*/ 	.short	0x0064
        /*001c*/ 	.short	0x0082
	.zero		2


//--------------------- .nv.info                  --------------------------
	.section	.nv.info,"",@"SHT_CUDA_INFO"
	.align	4


	//----- nvinfo : EIATTR_REGCOUNT
	.align		4
        /*0000*/ 	.byte	0x04, 0x2f
        /*0002*/ 	.short	(.L_1 - .L_0)
	.align		4
.L_0:
        /*0004*/ 	.word	index@(_Z22inicializar_histogramaPjm)
        /*0008*/ 	.word	0x00000006


	//----- nvinfo : EIATTR_FRAME_SIZE
	.align		4
.L_1:
        /*000c*/ 	.byte	0x04, 0x11
        /*000e*/ 	.short	(.L_3 - .L_2)
	.align		4
.L_2:
        /*0010*/ 	.word	index@(_Z22inicializar_histogramaPjm)
        /*0014*/ 	.word	0x00000000


	//----- nvinfo : EIATTR_REGCOUNT
	.align		4
.L_3:
        /*0018*/ 	.byte	0x04, 0x2f
        /*001a*/ 	.short	(.L_5 - .L_4)
	.align		4
.L_4:
        /*001c*/ 	.word	index@(_Z13p_histogramasPjS_mmm)
        /*0020*/ 	.word	0x00000014


	//----- nvinfo : EIATTR_FRAME_SIZE
	.align		4
.L_5:
        /*0024*/ 	.byte	0x04, 0x11
        /*0026*/ 	.short	(.L_7 - .L_6)
	.align		4
.L_6:
        /*0028*/ 	.word	index@($__internal_1_$__cuda_sm20_rem_u64)
        /*002c*/ 	.word	0x00000000


	//----- nvinfo : EIATTR_FRAME_SIZE
	.align		4
.L_7:
        /*0030*/ 	.byte	0x04, 0x11
        /*0032*/ 	.short	(.L_9 - .L_8)
	.align		4
.L_8:
        /*0034*/ 	.word	index@($__internal_0_$__cuda_sm20_div_u64)
        /*0038*/ 	.word	0x00000000


	//----- nvinfo : EIATTR_FRAME_SIZE
	.align		4
.L_9:
        /*003c*/ 	.byte	0x04, 0x11
        /*003e*/ 	.short	(.L_11 - .L_10)
	.align		4
.L_10:
        /*0040*/ 	.word	index@(_Z13p_histogramasPjS_mmm)
        /*0044*/ 	.word	0x00000000


	//----- nvinfo : EIATTR_REGCOUNT
	.align		4
.L_11:
        /*0048*/ 	.byte	0x04, 0x2f
        /*004a*/ 	.short	(.L_13 - .L_12)
	.align		4
.L_12:
        /*004c*/ 	.word	index@(_Z16reduccion_atomicPjmm)
        /*0050*/ 	.word	0x0000000c


	//----- nvinfo : EIATTR_FRAME_SIZE
	.align		4
.L_13:
        /*0054*/ 	.byte	0x04, 0x11
        /*0056*/ 	.short	(.L_15 - .L_14)
	.align		4
.L_14:
        /*0058*/ 	.word	index@(_Z16reduccion_atomicPjmm)
        /*005c*/ 	.word	0x00000000


	//----- nvinfo : EIATTR_REGCOUNT
	.align		4
.L_15:
        /*0060*/ 	.byte	0x04, 0x2f
        /*0062*/ 	.short	(.L_17 - .L_16)
	.align		4
.L_16:
        /*0064*/ 	.word	index@(_Z18reduccion_paralelaPjmm)
        /*0068*/ 	.word	0x00000010


	//----- nvinfo : EIATTR_FRAME_SIZE
	.align		4
.L_17:
        /*006c*/ 	.byte	0x04, 0x11
        /*006e*/ 	.short	(.L_19 - .L_18)
	.align		4
.L_18:
        /*0070*/ 	.word	index@(_Z18reduccion_paralelaPjmm)
        /*0074*/ 	.word	0x00000000


	//----- nvinfo : EIATTR_MIN_STACK_SIZE
	.align		4
.L_19:
        /*0078*/ 	.byte	0x04, 0x12
        /*007a*/ 	.short	(.L_21 - .L_20)
	.align		4
.L_20:
        /*007c*/ 	.word	index@(_Z18reduccion_paralelaPjmm)
        /*0080*/ 	.word	0x00000000


	//----- nvinfo : EIATTR_MIN_STACK_SIZE
	.align		4
.L_21:
        /*0084*/ 	.byte	0x04, 0x12
        /*0086*/ 	.short	(.L_23 - .L_22)
	.align		4
.L_22:
        /*0088*/ 	.word	index@(_Z16reduccion_atomicPjmm)
        /*008c*/ 	.word	0x00000000


	//----- nvinfo : EIATTR_MIN_STACK_SIZE
	.align		4
.L_23:
        /*0090*/ 	.byte	0x04, 0x12
        /*0092*/ 	.short	(.L_25 - .L_24)
	.align		4
.L_24:
        /*0094*/ 	.word	index@(_Z13p_histogramasPjS_mmm)
        /*0098*/ 	.word	0x00000000


	//----- nvinfo : EIATTR_MIN_STACK_SIZE
	.align		4
.L_25:
        /*009c*/ 	.byte	0x04, 0x12
        /*009e*/ 	.short	(.L_27 - .L_26)
	.align		4
.L_26:
        /*00a0*/ 	.word	index@(_Z22inicializar_histogramaPjm)
        /*00a4*/ 	.word	0x00000000
.L_27:


//--------------------- .nv.compat                --------------------------
	.section	.nv.compat,"",@"SHT_CUDA_COMPAT_INFO"
	.align	4
        /*0000*/ 	.byte	0x02, 0x09, 0x00, 0x00, 0x02, 0x02, 0x01, 0x00, 0x02, 0x05, 0x05, 0x00, 0x03, 0x07, 0x01, 0x01
        /*0010*/ 	.byte	0x02, 0x03, 0x00, 0x00, 0x02, 0x06, 0x01, 0x00, 0x04, 0x0b, 0x08, 0x00, 0x09, 0x00, 0x00, 0x00
        /*0020*/ 	.byte	0x00, 0x00, 0x00, 0x00


//--------------------- .nv.info._Z18reduccion_paralelaPjmm --------------------------
	.section	.nv.info._Z18reduccion_paralelaPjmm,"",@"SHT_CUDA_INFO"
	.sectionflags	@""
	.align	4


	//----- nvinfo : EIATTR_CUDA_API_VERSION
	.align		4
        /*0000*/ 	.byte	0x04, 0x37
        /*0002*/ 	.short	(.L_29 - .L_28)
.L_28:
        /*0004*/ 	.word	0x00000082


	//----- nvinfo : EIATTR_KPARAM_INFO
	.align		4
.L_29:
        /*0008*/ 	.byte	0x04, 0x17
        /*000a*/ 	.short	(.L_31 - .L_30)
.L_30:
        /*000c*/ 	.word	0x00000000
        /*0010*/ 	.short	0x0002
        /*0012*/ 	.short	0x0010
        /*0014*/ 	.byte	0x00, 0xf0, 0x21, 0x00


	//----- nvinfo : EIATTR_KPARAM_INFO
	.align		4
.L_31:
        /*0018*/ 	.byte	0x04, 0x17
        /*001a*/ 	.short	(.L_33 - .L_32)
.L_32:
        /*001c*/ 	.word	0x00000000
        /*0020*/ 	.short	0x0001
        /*0022*/ 	.short	0x0008
        /*0024*/ 	.byte	0x00, 0xf0, 0x21, 0x00


	//----- nvinfo : EIATTR_KPARAM_INFO
	.align		4
.L_33:
        /*0028*/ 	.byte	0x04, 0x17
        /*002a*/ 	.short	(.L_35 - .L_34)
.L_34:
        /*002c*/ 	.word	0x00000000
        /*0030*/ 	.short	0x0000
        /*0032*/ 	.short	0x0000
        /*0034*/ 	.byte	0x00, 0xf5, 0x21, 0x00


	//----- nvinfo : EIATTR_SPARSE_MMA_MASK
	.align		4
.L_35:
        /*0038*/ 	.byte	0x03, 0x50
        /*003a*/ 	.short	0x0000


	//----- nvinfo : EIATTR_MAXREG_COUNT
	.align		4
        /*003c*/ 	.byte	0x03, 0x1b
        /*003e*/ 	.short	0x00ff


	//----- nvinfo : EIATTR_MERCURY_ISA_VERSION
	.align		4
        /*0040*/ 	.byte	0x03, 0x5f
        /*0042*/ 	.short	0x0101


	//----- nvinfo : EIATTR_VRC_CTA_INIT_COUNT
	.align		4
        /*0044*/ 	.byte	0x02, 0x4a
	.zero		1
	.zero		1


	//----- nvinfo : EIATTR_EXIT_INSTR_OFFSETS
	.align		4
        /*0048*/ 	.byte	0x04, 0x1c
        /*004a*/ 	.short	(.L_37 - .L_36)


	//   ....[0]....
.L_36:
        /*004c*/ 	.word	0x000000f0


	//   ....[1]....
        /*0050*/ 	.word	0x00000210


	//   ....[2]....
        /*0054*/ 	.word	0x00000270


	//----- nvinfo : EIATTR_CBANK_PARAM_SIZE
	.align		4
.L_37:
        /*0058*/ 	.byte	0x03, 0x19
        /*005a*/ 	.short	0x0018


	//----- nvinfo : EIATTR_PARAM_CBANK
	.align		4
        /*005c*/ 	.byte	0x04, 0x0a
        /*005e*/ 	.short	(.L_39 - .L_38)
	.align		4
.L_38:
        /*0060*/ 	.word	index@(.nv.constant0._Z18reduccion_paralelaPjmm)
        /*0064*/ 	.short	0x0380
        /*0066*/ 	.short	0x0018


	//----- nvinfo : EIATTR_SW_WAR
	.align		4
.L_39:
        /*0068*/ 	.byte	0x04, 0x36
        /*006a*/ 	.short	(.L_41 - .L_40)
.L_40:
        /*006c*/ 	.word	0x00000008
.L_41:


//--------------------- .nv.info._Z16reduccion_atomicPjmm --------------------------
	.section	.nv.info._Z16reduccion_atomicPjmm,"",@"SHT_CUDA_INFO"
	.sectionflags	@""
	.align	4


	//----- nvinfo : EIATTR_CUDA_API_VERSION
	.align		4
        /*0000*/ 	.byte	0x04, 0x37
        /*0002*/ 	.short	(.L_43 - .L_42)
.L_42:
        /*0004*/ 	.word	0x00000082


	//----- nvinfo : EIATTR_KPARAM_INFO
	.align		4
.L_43:
        /*0008*/ 	.byte	0x04, 0x17
        /*000a*/ 	.short	(.L_45 - .L_44)
.L_44:
        /*000c*/ 	.word	0x00000000
        /*0010*/ 	.short	0x0002
        /*0012*/ 	.short	0x0010
        /*0014*/ 	.byte	0x00, 0xf0, 0x21, 0x00


	//----- nvinfo : EIATTR_KPARAM_INFO
	.align		4
.L_45:
        /*0018*/ 	.byte	0x04, 0x17
        /*001a*/ 	.short	(.L_47 - .L_46)
.L_46:
        /*001c*/ 	.word	0x00000000
        /*0020*/ 	.short	0x0001
        /*0022*/ 	.short	0x0008
        /*0024*/ 	.byte	0x00, 0xf0, 0x21, 0x00


	//----- nvinfo : EIATTR_KPARAM_INFO
	.align		4
.L_47:
        /*0028*/ 	.byte	0x04, 0x17
        /*002a*/ 	.short	(.L_49 - .L_48)
.L_48:
        /*002c*/ 	.word	0x00000000
        /*0030*/ 	.short	0x0000
        /*0032*/ 	.short	0x0000
        /*0034*/ 	.byte	0x00, 0xf5, 0x21, 0x00


	//----- nvinfo : EIATTR_SPARSE_MMA_MASK
	.align		4
.L_49:
        /*0038*/ 	.byte	0x03, 0x50
        /*003a*/ 	.short	0x0000


	//----- nvinfo : EIATTR_MAXREG_COUNT
	.align		4
        /*003c*/ 	.byte	0x03, 0x1b
        /*003e*/ 	.short	0x00ff


	//----- nvinfo : EIATTR_MERCURY_ISA_VERSION
	.align		4
        /*0040*/ 	.byte	0x03, 0x5f
        /*0042*/ 	.short	0x0101


	//----- nvinfo : EIATTR_VRC_CTA_INIT_COUNT
	.align		4
        /*0044*/ 	.byte	0x02, 0x4a
	.zero		1
	.zero		1


	//----- nvinfo : EIATTR_EXIT_INSTR_OFFSETS
	.align		4
        /*0048*/ 	.byte	0x04, 0x1c
        /*004a*/ 	.short	(.L_51 - .L_50)


	//   ....[0]....
.L_50:
        /*004c*/ 	.word	0x00000100


	//   ....[1]....
        /*0050*/ 	.word	0x000002a0


	//----- nvinfo : EIATTR_CBANK_PARAM_SIZE
	.align		4
.L_51:
        /*0054*/ 	.byte	0x03, 0x19
        /*0056*/ 	.short	0x0018


	//----- nvinfo : EIATTR_PARAM_CBANK
	.align		4
        /*0058*/ 	.byte	0x04, 0x0a
        /*005a*/ 	.short	(.L_53 - .L_52)
	.align		4
.L_52:
        /*005c*/ 	.word	index@(.nv.constant0._Z16reduccion_atomicPjmm)
        /*0060*/ 	.short	0x0380
        /*0062*/ 	.short	0x0018


	//----- nvinfo : EIATTR_SW_WAR
	.align		4
.L_53:
        /*0064*/ 	.byte	0x04, 0x36
        /*0066*/ 	.short	(.L_55 - .L_54)
.L_54:
        /*0068*/ 	.word	0x00000008
.L_55:


//--------------------- .nv.info._Z13p_histogramasPjS_mmm --------------------------
	.section	.nv.info._Z13p_histogramasPjS_mmm,"",@"SHT_CUDA_INFO"
	.sectionflags	@""
	.align	4


	//----- nvinfo : EIATTR_CUDA_API_VERSION
	.align		4
        /*0000*/ 	.byte	0x04, 0x37
        /*0002*/ 	.short	(.L_57 - .L_56)
.L_56:
        /*0004*/ 	.word	0x00000082


	//----- nvinfo : EIATTR_KPARAM_INFO
	.align		4
.L_57:
        /*0008*/ 	.byte	0x04, 0x17
        /*000a*/ 	.short	(.L_59 - .L_58)
.L_58:
        /*000c*/ 	.word	0x00000000
        /*0010*/ 	.short	0x0004
        /*0012*/ 	.short	0x0020
        /*0014*/ 	.byte	0x00, 0xf0, 0x21, 0x00


	//----- nvinfo : EIATTR_KPARAM_INFO
	.align		4
.L_59:
        /*0018*/ 	.byte	0x04, 0x17
        /*001a*/ 	.short	(.L_61 - .L_60)
.L_60:
        /*001c*/ 	.word	0x00000000
        /*0020*/ 	.short	0x0003
        /*0022*/ 	.short	0x0018
        /*0024*/ 	.byte	0x00, 0xf0, 0x21, 0x00


	//----- nvinfo : EIATTR_KPARAM_INFO
	.align		4
.L_61:
        /*0028*/ 	.byte	0x04, 0x17
        /*002a*/ 	.short	(.L_63 - .L_62)
.L_62:
        /*002c*/ 	.word	0x00000000
        /*0030*/ 	.short	0x0002
        /*0032*/ 	.short	0x0010
        /*0034*/ 	.byte	0x00, 0xf0, 0x21, 0x00


	//----- nvinfo : EIATTR_KPARAM_INFO
	.align		4
.L_63:
        /*0038*/ 	.byte	0x04, 0x17
        /*003a*/ 	.short	(.L_65 - .L_64)
.L_64:
        /*003c*/ 	.word	0x00000000
        /*0040*/ 	.short	0x0001
        /*0042*/ 	.short	0x0008
        /*0044*/ 	.byte	0x00, 0xf5, 0x21, 0x00


	//----- nvinfo : EIATTR_KPARAM_INFO
	.align		4
.L_65:
        /*0048*/ 	.byte	0x04, 0x17
        /*004a*/ 	.short	(.L_67 - .L_66)
.L_66:
        /*004c*/ 	.word	0x00000000
        /*0050*/ 	.short	0x0000
        /*0052*/ 	.short	0x0000
        /*0054*/ 	.byte	0x00, 0xf5, 0x21, 0x00


	//----- nvinfo : EIATTR_SPARSE_MMA_MASK
	.align		4
.L_67:
        /*0058*/ 	.byte	0x03, 0x50
        /*005a*/ 	.short	0x0000


	//----- nvinfo : EIATTR_MAXREG_COUNT
	.align		4
        /*005c*/ 	.byte	0x03, 0x1b
        /*005e*/ 	.short	0x00ff


	//----- nvinfo : EIATTR_MERCURY_ISA_VERSION
	.align		4
        /*0060*/ 	.byte	0x03, 0x5f
        /*0062*/ 	.short	0x0101


	//----- nvinfo : EIATTR_VRC_CTA_INIT_COUNT
	.align		4
        /*0064*/ 	.byte	0x02, 0x4a
	.zero		1
	.zero		1


	//----- nvinfo : EIATTR_EXIT_INSTR_OFFSETS
	.align		4
        /*0068*/ 	.byte	0x04, 0x1c
        /*006a*/ 	.short	(.L_69 - .L_68)


	//   ....[0]....
.L_68:
        /*006c*/ 	.word	0x00000080


	//   ....[1]....
        /*0070*/ 	.word	0x000004c0


	//----- nvinfo : EIATTR_CRS_STACK_SIZE
	.align		4
.L_69:
        /*0074*/ 	.byte	0x04, 0x1e
        /*0076*/ 	.short	(.L_71 - .L_70)
.L_70:
        /*0078*/ 	.word	0x00000000


	//----- nvinfo : EIATTR_CBANK_PARAM_SIZE
	.align		4
.L_71:
        /*007c*/ 	.byte	0x03, 0x19
        /*007e*/ 	.short	0x0028


	//----- nvinfo : EIATTR_PARAM_CBANK
	.align		4
        /*0080*/ 	.byte	0x04, 0x0a
        /*0082*/ 	.short	(.L_73 - .L_72)
	.align		4
.L_72:
        /*0084*/ 	.word	index@(.nv.constant0._Z13p_histogramasPjS_mmm)
        /*0088*/ 	.short	0x0380
        /*008a*/ 	.short	0x0028


	//----- nvinfo : EIATTR_SW_WAR
	.align		4
.L_73:
        /*008c*/ 	.byte	0x04, 0x36
        /*008e*/ 	.short	(.L_75 - .L_74)
.L_74:
        /*0090*/ 	.word	0x00000008
.L_75:


//--------------------- .nv.info._Z22inicializar_histogramaPjm --------------------------
	.section	.nv.info._Z22inicializar_histogramaPjm,"",@"SHT_CUDA_INFO"
	.sectionflags	@""
	.align	4


	//----- nvinfo : EIATTR_CUDA_API_VERSION
	.align		4
        /*0000*/ 	.byte	0x04, 0x37
        /*0002*/ 	.short	(.L_77 - .L_76)
.L_76:
        /*0004*/ 	.word	0x00000082


	//----- nvinfo : EIATTR_KPARAM_INFO
	.align		4
.L_77:
        /*0008*/ 	.byte	0x04, 0x17
        /*000a*/ 	.short	(.L_79 - .L_78)
.L_78:
        /*000c*/ 	.word	0x00000000
        /*0010*/ 	.short	0x0001
        /*0012*/ 	.short	0x0008
        /*0014*/ 	.byte	0x00, 0xf0, 0x21, 0x00


	//----- nvinfo : EIATTR_KPARAM_INFO
	.align		4
.L_79:
        /*0018*/ 	.byte	0x04, 0x17
        /*001a*/ 	.short	(.L_81 - .L_80)
.L_80:
        /*001c*/ 	.word	0x00000000
        /*0020*/ 	.short	0x0000
        /*0022*/ 	.short	0x0000
        /*0024*/ 	.byte	0x00, 0xf5, 0x21, 0x00


	//----- nvinfo : EIATTR_SPARSE_MMA_MASK
	.align		4
.L_81:
        /*0028*/ 	.byte	0x03, 0x50
        /*002a*/ 	.short	0x0000


	//----- nvinfo : EIATTR_MAXREG_COUNT
	.align		4
        /*002c*/ 	.byte	0x03, 0x1b
        /*002e*/ 	.short	0x00ff


	//----- nvinfo : EIATTR_MERCURY_ISA_VERSION
	.align		4
        /*0030*/ 	.byte	0x03, 0x5f
        /*0032*/ 	.short	0x0101


	//----- nvinfo : EIATTR_VRC_CTA_INIT_COUNT
	.align		4
        /*0034*/ 	.byte	0x02, 0x4a
	.zero		1
	.zero		1


	//----- nvinfo : EIATTR_EXIT_INSTR_OFFSETS
	.align		4
        /*0038*/ 	.byte	0x04, 0x1c
        /*003a*/ 	.short	(.L_83 - .L_82)


	//   ....[0]....
.L_82:
        /*003c*/ 	.word	0x00000080


	//   ....[1]....
        /*0040*/ 	.word	0x000000e0


	//----- nvinfo : EIATTR_CBANK_PARAM_SIZE
	.align		4
.L_83:
        /*0044*/ 	.byte	0x03, 0x19
        /*0046*/ 	.short	0x0010


	//----- nvinfo : EIATTR_PARAM_CBANK
	.align		4
        /*0048*/ 	.byte	0x04, 0x0a
        /*004a*/ 	.short	(.L_85 - .L_84)
	.align		4
.L_84:
        /*004c*/ 	.word	index@(.nv.constant0._Z22inicializar_histogramaPjm)
        /*0050*/ 	.short	0x0380
        /*0052*/ 	.short	0x0010


	//----- nvinfo : EIATTR_SW_WAR
	.align		4
.L_85:
        /*0054*/ 	.byte	0x04, 0x36
        /*0056*/ 	.short	(.L_87 - .L_86)
.L_86:
        /*0058*/ 	.word	0x00000008
.L_87:


//--------------------- .nv.callgraph             --------------------------
	.section	.nv.callgraph,"",@"SHT_CUDA_CALLGRAPH"
	.align	4
	.sectionentsize	8
	.align		4
        /*0000*/ 	.word	0x00000000
	.align		4
        /*0004*/ 	.word	0xffffffff
	.align		4
        /*0008*/ 	.word	0x00000000
	.align		4
        /*000c*/ 	.word	0xfffffffe
	.align		4
        /*0010*/ 	.word	0x00000000
	.align		4
        /*0014*/ 	.word	0xfffffffd
	.align		4
        /*0018*/ 	.word	0x00000000
	.align		4
        /*001c*/ 	.word	0xfffffffc


//--------------------- .text._Z18reduccion_paralelaPjmm --------------------------
	.section	.text._Z18reduccion_paralelaPjmm,"ax",@progbits
	.align	128
        .global         _Z18reduccion_paralelaPjmm
        .type           _Z18reduccion_paralelaPjmm,@function
        .size           _Z18reduccion_paralelaPjmm,(.L_x_10 - _Z18reduccion_paralelaPjmm)
        .other          _Z18reduccion_paralelaPjmm,@"STO_CUDA_ENTRY STV_DEFAULT"
_Z18reduccion_paralelaPjmm:
.text._Z18reduccion_paralelaPjmm:
[----:B------:R-:W-:Y:S08]  /*0000*/  LDC R1, c[0x0][0x37c] ;  /* 0x0000df00ff017b82 */ /* 0x000ff00000000800 */
[----:B------:R-:W0:Y:S01]  /*0010*/  LDC.64 R6, c[0x0][0x390] ;  /* 0x0000e400ff067b82 */ /* 0x000e220000000a00 */
[----:B------:R-:W1:Y:S01]  /*0020*/  S2R R0, SR_TID.X ;  /* 0x0000000000007919 */ /* 0x000e620000002100 */
[----:B------:R-:W2:Y:S01]  /*0030*/  LDCU.64 UR6, c[0x0][0x388] ;  /* 0x00007100ff0677ac */ /* 0x000ea20008000a00 */
[----:B------:R-:W1:Y:S01]  /*0040*/  S2R R3, SR_CTAID.X ;  /* 0x0000000000037919 */ /* 0x000e620000002500 */
[----:B------:R-:W1:Y:S01]  /*0050*/  LDCU UR4, c[0x0][0x360] ;  /* 0x00006c00ff0477ac */ /* 0x000e620008000800 */
[----:B0-----:R-:W-:-:S02]  /*0060*/  SHF.R.U32.HI R4, RZ, 0x1, R7 ;  /* 0x00000001ff047819 */ /* 0x001fc40000011607 */
[----:B------:R-:W-:-:S03]  /*0070*/  SHF.R.U64 R2, R6, 0x1, R7 ;  /* 0x0000000106027819 */ /* 0x000fc60000001207 */
[----:B--2---:R-:W-:Y:S02]  /*0080*/  IMAD R9, R4, UR6, RZ ;  /* 0x0000000604097c24 */ /* 0x004fe4000f8e02ff */
[----:B------:R-:W-:-:S04]  /*0090*/  IMAD.WIDE.U32 R4, R2, UR6, RZ ;  /* 0x0000000602047c25 */ /* 0x000fc8000f8e00ff */
[----:B------:R-:W-:Y:S02]  /*00a0*/  IMAD R9, R2, UR7, R9 ;  /* 0x0000000702097c24 */ /* 0x000fe4000f8e0209 */
[----:B-1----:R-:W-:Y:S02]  /*00b0*/  IMAD R7, R3, UR4, R0 ;  /* 0x0000000403077c24 */ /* 0x002fe4000f8e0200 */
[----:B------:R-:W-:-:S03]  /*00c0*/  IMAD.IADD R13, R5, 0x1, R9 ;  /* 0x00000001050d7824 */ /* 0x000fc600078e0209 */
[----:B------:R-:W-:-:S04]  /*00d0*/  ISETP.GT.U32.AND P0, PT, R4, R7, PT ;  /* 0x000000070400720c */ /* 0x000fc80003f04070 */
[----:B------:R-:W-:-:S13]  /*00e0*/  ISETP.GT.U32.AND.EX P0, PT, R13, RZ, PT, P0 ;  /* 0x000000ff0d00720c */ /* 0x000fda0003f04100 */
[----:B------:R-:W-:Y:S05]  /*00f0*/  @!P0 EXIT ;  /* 0x000000000000894d */ /* 0x000fea0003800000 */
[----:B------:R-:W0:Y:S01]  /*0100*/  LDCU.64 UR8, c[0x0][0x380] ;  /* 0x00007000ff0877ac */ /* 0x000e220008000a00 */
[C---:B------:R-:W-:Y:S01]  /*0110*/  IADD3 R0, P0, PT, R7.reuse, R4, RZ ;  /* 0x0000000407007210 */ /* 0x040fe20007f1e0ff */
[----:B------:R-:W1:Y:S04]  /*0120*/  LDCU.64 UR4, c[0x0][0x358] ;  /* 0x00006b00ff0477ac */ /* 0x000e680008000a00 */
[----:B------:R-:W-:Y:S01]  /*0130*/  IMAD.X R3, RZ, RZ, R13, P0 ;  /* 0x000000ffff037224 */ /* 0x000fe200000e060d */
[C---:B0-----:R-:W-:Y:S02]  /*0140*/  LEA R8, P0, R0.reuse, UR8, 0x2 ;  /* 0x0000000800087c11 */ /* 0x041fe4000f8010ff */
[----:B------:R-:W-:Y:S02]  /*0150*/  LEA R2, P1, R7, UR8, 0x2 ;  /* 0x0000000807027c11 */ /* 0x000fe4000f8210ff */
[----:B------:R-:W-:-:S02]  /*0160*/  LEA.HI.X R9, R0, UR9, R3, 0x2, P0 ;  /* 0x0000000900097c11 */ /* 0x000fc400080f1403 */
[----:B------:R-:W-:-:S03]  /*0170*/  LEA.HI.X R3, R7, UR9, RZ, 0x2, P1 ;  /* 0x0000000907037c11 */ /* 0x000fc600088f14ff */
[----:B-1----:R-:W2:Y:S04]  /*0180*/  LDG.E R8, desc[UR4][R8.64] ;  /* 0x0000000408087981 */ /* 0x002ea8000c1e1900 */
[----:B------:R-:W2:Y:S01]  /*0190*/  LDG.E R11, desc[UR4][R2.64] ;  /* 0x00000004020b7981 */ /* 0x000ea2000c1e1900 */
[----:B------:R-:W-:Y:S02]  /*01a0*/  LOP3.LUT R6, R6, 0x1, RZ, 0xc0, !PT ;  /* 0x0000000106067812 */ /* 0x000fe400078ec0ff */
[----:B------:R-:W-:Y:S02]  /*01b0*/  ISETP.GE.U32.AND P0, PT, R7, UR6, PT ;  /* 0x0000000607007c0c */ /* 0x000fe4000bf06070 */
[----:B------:R-:W-:-:S04]  /*01c0*/  ISETP.NE.U32.AND P1, PT, R6, 0x1, PT ;  /* 0x000000010600780c */ /* 0x000fc80003f25070 */
[----:B------:R-:W-:-:S04]  /*01d0*/  ISETP.NE.U32.AND.EX P1, PT, RZ, RZ, PT, P1 ;  /* 0x000000ffff00720c */ /* 0x000fc80003f25110 */
[----:B------:R-:W-:Y:S01]  /*01e0*/  ISETP.GE.U32.OR.EX P0, PT, RZ, UR7, P1, P0 ;  /* 0x00000007ff007c0c */ /* 0x000fe20008f06500 */
[----:B--2---:R-:W-:-:S05]  /*01f0*/  IMAD.IADD R11, R8, 0x1, R11 ;  /* 0x00000001080b7824 */ /* 0x004fca00078e020b */
[----:B------:R0:W-:Y:S07]  /*0200*/  STG.E desc[UR4][R2.64], R11 ;  /* 0x0000000b02007986 */ /* 0x0001ee000c101904 */
[----:B------:R-:W-:Y:S05]  /*0210*/  @P0 EXIT ;  /* 0x000000000000094d */ /* 0x000fea0003800000 */
[----:B------:R-:W-:-:S04]  /*0220*/  LEA R6, P0, R4, R2, 0x3 ;  /* 0x0000000204067211 */ /* 0x000fc800078018ff */
[----:B------:R-:W-:-:S05]  /*0230*/  LEA.HI.X R7, R4, R3, R13, 0x3, P0 ;  /* 0x0000000304077211 */ /* 0x000fca00000f1c0d */
[----:B------:R-:W0:Y:S02]  /*0240*/  LDG.E R6, desc[UR4][R6.64] ;  /* 0x0000000406067981 */ /* 0x000e24000c1e1900 */
[----:B0-----:R-:W-:-:S05]  /*0250*/  IMAD.IADD R11, R11, 0x1, R6 ;  /* 0x000000010b0b7824 */ /* 0x001fca00078e0206 */
[----:B------:R-:W-:Y:S01]  /*0260*/  STG.E desc[UR4][R2.64], R11 ;  /* 0x0000000b02007986 */ /* 0x000fe2000c101904 */
[----:B------:R-:W-:Y:S05]  /*0270*/  EXIT ;  /* 0x000000000000794d */ /* 0x000fea0003800000 */
.L_x_0:
[----:B------:R-:W-:-:S00]  /*0280*/  BRA `(.L_x_0) ;  /* 0xfffffffc00fc7947 */ /* 0x000fc0000383ffff */
[----:B------:R-:W-:-:S00]  /*0290*/  NOP ;  /* 0x0000000000007918 */ /* 0x000fc00000000000 */
        /* <DEDUP_REMOVED lines=14> */
.L_x_10:


//--------------------- .text._Z16reduccion_atomicPjmm --------------------------
	.section	.text._Z16reduccion_atomicPjmm,"ax",@progbits
	.align	128
        .global         _Z16reduccion_atomicPjmm
        .type           _Z16reduccion_atomicPjmm,@function
        .size           _Z16reduccion_atomicPjmm,(.L_x_11 - _Z16reduccion_atomicPjmm)
        .other          _Z16reduccion_atomicPjmm,@"STO_CUDA_ENTRY STV_DEFAULT"
_Z16reduccion_atomicPjmm:
.text._Z16reduccion_atomicPjmm:
[----:B------:R-:W-:Y:S01]  /*0000*/  LDC R1, c[0x0][0x37c] ;  /* 0x0000df00ff017b82 */ /* 0x000fe20000000800 */
[----:B------:R-:W0:Y:S01]  /*0010*/  S2R R0, SR_TID.X ;  /* 0x0000000000007919 */ /* 0x000e220000002100 */
[----:B------:R-:W1:Y:S01]  /*0020*/  LDCU.64 UR6, c[0x0][0x390] ;  /* 0x00007200ff0677ac */ /* 0x000e620008000a00 */
[----:B------:R-:W0:Y:S01]  /*0030*/  S2R R3, SR_CTAID.X ;  /* 0x0000000000037919 */ /* 0x000e220000002500 */
[----:B------:R-:W1:Y:S01]  /*0040*/  LDCU.64 UR10, c[0x0][0x388] ;  /* 0x00007100ff0a77ac */ /* 0x000e620008000a00 */
[----:B------:R-:W0:Y:S01]  /*0050*/  LDCU UR5, c[0x0][0x360] ;  /* 0x00006c00ff0577ac */ /* 0x000e220008000800 */
[----:B-1----:R-:W-:Y:S02]  /*0060*/  UIMAD UR4, UR7, UR10, URZ ;  /* 0x0000000a070472a4 */ /* 0x002fe4000f8e02ff */
[----:B------:R-:W-:Y:S02]  /*0070*/  UIMAD.WIDE.U32 UR8, UR6, UR10, URZ ;  /* 0x0000000a060872a5 */ /* 0x000fe4000f8e00ff */
[----:B------:R-:W-:-:S04]  /*0080*/  UIMAD UR4, UR6, UR11, UR4 ;  /* 0x0000000b060472a4 */ /* 0x000fc8000f8e0204 */
[----:B------:R-:W-:Y:S01]  /*0090*/  UIADD3 UR4, UPT, UPT, UR9, UR4, URZ ;  /* 0x0000000409047290 */ /* 0x000fe2000fffe0ff */
[----:B0-----:R-:W-:-:S05]  /*00a0*/  IMAD R0, R3, UR5, R0 ;  /* 0x0000000503007c24 */ /* 0x001fca000f8e0200 */
[----:B------:R-:W-:Y:S01]  /*00b0*/  IMAD.U32 R2, RZ, RZ, UR4 ;  /* 0x00000004ff027e24 */ /* 0x000fe2000f8e00ff */
[C---:B------:R-:W-:Y:S02]  /*00c0*/  ISETP.LT.U32.AND P1, PT, R0.reuse, UR8, PT ;  /* 0x0000000800007c0c */ /* 0x040fe4000bf21070 */
[----:B------:R-:W-:Y:S02]  /*00d0*/  ISETP.LT.U32.AND P0, PT, R0, UR10, PT ;  /* 0x0000000a00007c0c */ /* 0x000fe4000bf01070 */
[----:B------:R-:W-:-:S04]  /*00e0*/  ISETP.GT.U32.AND.EX P1, PT, R2, RZ, PT, P1 ;  /* 0x000000ff0200720c */ /* 0x000fc80003f24110 */
[----:B------:R-:W-:-:S13]  /*00f0*/  ISETP.LT.U32.OR.EX P0, PT, RZ, UR11, !P1, P0 ;  /* 0x0000000bff007c0c */ /* 0x000fda000cf01500 */
[----:B------:R-:W-:Y:S05]  /*0100*/  @P0 EXIT ;  /* 0x000000000000094d */ /* 0x000fea0003800000 */
[----:B------:R-:W0:Y:S01]  /*0110*/  LDCU.64 UR6, c[0x0][0x380] ;  /* 0x00007000ff0677ac */ /* 0x000e220008000a00 */
[----:B------:R-:W1:Y:S01]  /*0120*/  LDCU.64 UR4, c[0x0][0x358] ;  /* 0x00006b00ff0477ac */ /* 0x000e620008000a00 */
[----:B0-----:R-:W-:-:S04]  /*0130*/  LEA R2, P0, R0, UR6, 0x2 ;  /* 0x0000000600027c11 */ /* 0x001fc8000f8010ff */
[----:B------:R-:W-:-:S05]  /*0140*/  LEA.HI.X R3, R0, UR7, RZ, 0x2, P0 ;  /* 0x0000000700037c11 */ /* 0x000fca00080f14ff */
[----:B-1----:R0:W2:Y:S01]  /*0150*/  LDG.E R7, desc[UR4][R2.64] ;  /* 0x0000000402077981 */ /* 0x0020a2000c1e1900 */
[----:B------:R-:W1:Y:S01]  /*0160*/  I2F.U32.RP R6, UR10 ;  /* 0x0000000a00067d06 */ /* 0x000e620008209000 */
[----:B------:R-:W-:Y:S01]  /*0170*/  ISETP.NE.U32.AND P1, PT, RZ, UR10, PT ;  /* 0x0000000aff007c0c */ /* 0x000fe2000bf25070 */
[----:B0-----:R-:W0:Y:S06]  /*0180*/  LDC.64 R2, c[0x0][0x380] ;  /* 0x0000e000ff027b82 */ /* 0x001e2c0000000a00 */
[----:B-1----:R-:W1:Y:S02]  /*0190*/  MUFU.RCP R6, R6 ;  /* 0x0000000600067308 */ /* 0x002e640000001000 */
[----:B-1----:R-:W-:-:S06]  /*01a0*/  VIADD R4, R6, 0xffffffe ;  /* 0x0ffffffe06047836 */ /* 0x002fcc0000000000 */
[----:B------:R1:W3:Y:S02]  /*01b0*/  F2I.FTZ.U32.TRUNC.NTZ R5, R4 ;  /* 0x0000000400057305 */ /* 0x0002e4000021f000 */
[----:B-1----:R-:W-:Y:S01]  /*01c0*/  IMAD.MOV.U32 R4, RZ, RZ, RZ ;  /* 0x000000ffff047224 */ /* 0x002fe200078e00ff */
[----:B---3--:R-:W-:-:S05]  /*01d0*/  IADD3 R9, PT, PT, RZ, -R5, RZ ;  /* 0x80000005ff097210 */ /* 0x008fca0007ffe0ff */
[----:B------:R-:W-:-:S04]  /*01e0*/  IMAD R9, R9, UR10, RZ ;  /* 0x0000000a09097c24 */ /* 0x000fc8000f8e02ff */
[----:B------:R-:W-:-:S06]  /*01f0*/  IMAD.HI.U32 R5, R5, R9, R4 ;  /* 0x0000000905057227 */ /* 0x000fcc00078e0004 */
[----:B------:R-:W-:-:S05]  /*0200*/  IMAD.HI.U32 R5, R5, R0, RZ ;  /* 0x0000000005057227 */ /* 0x000fca00078e00ff */
[----:B------:R-:W-:-:S05]  /*0210*/  IADD3 R5, PT, PT, -R5, RZ, RZ ;  /* 0x000000ff05057210 */ /* 0x000fca0007ffe1ff */
[----:B------:R-:W-:-:S05]  /*0220*/  IMAD R5, R5, UR10, R0 ;  /* 0x0000000a05057c24 */ /* 0x000fca000f8e0200 */
[----:B------:R-:W-:-:S13]  /*0230*/  ISETP.GE.U32.AND P0, PT, R5, UR10, PT ;  /* 0x0000000a05007c0c */ /* 0x000fda000bf06070 */
[----:B------:R-:W-:-:S05]  /*0240*/  @P0 VIADD R5, R5, -UR10 ;  /* 0x8000000a05050c36 */ /* 0x000fca0008000000 */
[----:B------:R-:W-:-:S13]  /*0250*/  ISETP.GE.U32.AND P0, PT, R5, UR10, PT ;  /* 0x0000000a05007c0c */ /* 0x000fda000bf06070 */
[----:B------:R-:W-:Y:S02]  /*0260*/  @P0 IADD3 R5, PT, PT, R5, -UR10, RZ ;  /* 0x8000000a05050c10 */ /* 0x000fe4000fffe0ff */
[----:B------:R-:W-:-:S05]  /*0270*/  @!P1 LOP3.LUT R5, RZ, UR10, RZ, 0x33, !PT ;  /* 0x0000000aff059c12 */ /* 0x000fca000f8e33ff */
[----:B0-----:R-:W-:-:S05]  /*0280*/  IMAD.WIDE.U32 R2, R5, 0x4, R2 ;  /* 0x0000000405027825 */ /* 0x001fca00078e0002 */
[----:B--2---:R-:W-:Y:S01]  /*0290*/  REDG.E.ADD.STRONG.GPU desc[UR4][R2.64], R7 ;  /* 0x000000070200798e */ /* 0x004fe2000c12e104 */
[----:B------:R-:W-:Y:S05]  /*02a0*/  EXIT ;  /* 0x000000000000794d */ /* 0x000fea0003800000 */
.L_x_1:
        /* <DEDUP_REMOVED lines=13> */
.L_x_11:


//--------------------- .text._Z13p_histogramasPjS_mmm --------------------------
	.section	.text._Z13p_histogramasPjS_mmm,"ax",@progbits
	.align	128
        .global         _Z13p_histogramasPjS_mmm
        .type           _Z13p_histogramasPjS_mmm,@function
        .size           _Z13p_histogramasPjS_mmm,(.L_x_9 - _Z13p_histogramasPjS_mmm)
        .other          _Z13p_histogramasPjS_mmm,@"STO_CUDA_ENTRY STV_DEFAULT"
_Z13p_histogramasPjS_mmm:
.text._Z13p_histogramasPjS_mmm:
[----:B------:R-:W-:Y:S01]  /*0000*/  LDC R1, c[0x0][0x37c] ;  /* 0x0000df00ff017b82 */ /* 0x000fe20000000800 */
[----:B------:R-:W0:Y:S01]  /*0010*/  S2R R0, SR_TID.X ;  /* 0x0000000000007919 */ /* 0x000e220000002100 */
[----:B------:R-:W0:Y:S01]  /*0020*/  LDCU UR4, c[0x0][0x360] ;  /* 0x00006c00ff0477ac */ /* 0x000e220008000800 */
[----:B------:R-:W0:Y:S01]  /*0030*/  S2R R3, SR_CTAID.X ;  /* 0x0000000000037919 */ /* 0x000e220000002500 */
[----:B------:R-:W1:Y:S01]  /*0040*/  LDCU.64 UR6, c[0x0][0x398] ;  /* 0x00007300ff0677ac */ /* 0x000e620008000a00 */
[----:B0-----:R-:W-:-:S05]  /*0050*/  IMAD R0, R3, UR4, R0 ;  /* 0x0000000403007c24 */ /* 0x001fca000f8e0200 */
[----:B-1----:R-:W-:-:S04]  /*0060*/  ISETP.GE.U32.AND P0, PT, R0, UR6, PT ;  /* 0x0000000600007c0c */ /* 0x002fc8000bf06070 */
[----:B------:R-:W-:-:S13]  /*0070*/  ISETP.GE.U32.AND.EX P0, PT, RZ, UR7, PT, P0 ;  /* 0x00000007ff007c0c */ /* 0x000fda000bf06100 */
[----:B------:R-:W-:Y:S05]  /*0080*/  @P0 EXIT ;  /* 0x000000000000094d */ /* 0x000fea0003800000 */
[----:B------:R-:W0:Y:S01]  /*0090*/  LDCU UR6, c[0x0][0x3a4] ;  /* 0x00007480ff0677ac */ /* 0x000e220008000800 */
[----:B------:R-:W1:Y:S01]  /*00a0*/  LDCU.64 UR4, c[0x0][0x358] ;  /* 0x00006b00ff0477ac */ /* 0x000e620008000a00 */
[----:B0-----:R-:W-:-:S09]  /*00b0*/  UISETP.NE.U32.AND UP0, UPT, UR6, URZ, UPT ;  /* 0x000000ff0600728c */ /* 0x001fd2000bf05070 */
[----:B-1----:R-:W-:Y:S05]  /*00c0*/  BRA.U UP0, `(.L_x_2) ;  /* 0x0000000100547547 */ /* 0x002fea000b800000 */
[----:B------:R-:W0:Y:S02]  /*00d0*/  LDCU UR6, c[0x0][0x3a0] ;  /* 0x00007400ff0677ac */ /* 0x000e240008000800 */
[----:B0-----:R-:W0:Y:S01]  /*00e0*/  I2F.U32.RP R4, UR6 ;  /* 0x0000000600047d06 */ /* 0x001e220008209000 */
[----:B------:R-:W-:-:S07]  /*00f0*/  ISETP.NE.U32.AND P2, PT, RZ, UR6, PT ;  /* 0x00000006ff007c0c */ /* 0x000fce000bf45070 */
[----:B0-----:R-:W0:Y:S02]  /*0100*/  MUFU.RCP R4, R4 ;  /* 0x0000000400047308 */ /* 0x001e240000001000 */
[----:B0-----:R-:W-:-:S06]  /*0110*/  VIADD R2, R4, 0xffffffe ;  /* 0x0ffffffe04027836 */ /* 0x001fcc0000000000 */
[----:B------:R0:W1:Y:S02]  /*0120*/  F2I.FTZ.U32.TRUNC.NTZ R3, R2 ;  /* 0x0000000200037305 */ /* 0x000064000021f000 */
[----:B0-----:R-:W-:Y:S02]  /*0130*/  HFMA2 R2, -RZ, RZ, 0, 0 ;  /* 0x00000000ff027431 */ /* 0x001fe400000001ff */
[----:B-1----:R-:W-:-:S04]  /*0140*/  IMAD.MOV R5, RZ, RZ, -R3 ;  /* 0x000000ffff057224 */ /* 0x002fc800078e0a03 */
[----:B------:R-:W-:-:S04]  /*0150*/  IMAD R5, R5, UR6, RZ ;  /* 0x0000000605057c24 */ /* 0x000fc8000f8e02ff */
[----:B------:R-:W-:-:S06]  /*0160*/  IMAD.HI.U32 R3, R3, R5, R2 ;  /* 0x0000000503037227 */ /* 0x000fcc00078e0002 */
[----:B------:R-:W-:-:S04]  /*0170*/  IMAD.HI.U32 R2, R3, R0, RZ ;  /* 0x0000000003027227 */ /* 0x000fc800078e00ff */
[----:B------:R-:W-:-:S04]  /*0180*/  IMAD.MOV R3, RZ, RZ, -R2 ;  /* 0x000000ffff037224 */ /* 0x000fc800078e0a02 */
[----:B------:R-:W-:-:S05]  /*0190*/  IMAD R3, R3, UR6, R0 ;  /* 0x0000000603037c24 */ /* 0x000fca000f8e0200 */
[----:B------:R-:W-:-:S13]  /*01a0*/  ISETP.GE.U32.AND P0, PT, R3, UR6, PT ;  /* 0x0000000603007c0c */ /* 0x000fda000bf06070 */
[----:B------:R-:W-:Y:S01]  /*01b0*/  @P0 VIADD R3, R3, -UR6 ;  /* 0x8000000603030c36 */ /* 0x000fe20008000000 */
[----:B------:R-:W-:-:S04]  /*01c0*/  @P0 IADD3 R2, PT, PT, R2, 0x1, RZ ;  /* 0x0000000102020810 */ /* 0x000fc80007ffe0ff */
[----:B------:R-:W-:Y:S01]  /*01d0*/  ISETP.GE.U32.AND P1, PT, R3, UR6, PT ;  /* 0x0000000603007c0c */ /* 0x000fe2000bf26070 */
[----:B------:R-:W-:-:S12]  /*01e0*/  IMAD.MOV.U32 R3, RZ, RZ, RZ ;  /* 0x000000ffff037224 */ /* 0x000fd800078e00ff */
[----:B------:R-:W-:Y:S01]  /*01f0*/  @P1 VIADD R2, R2, 0x1 ;  /* 0x0000000102021836 */ /* 0x000fe20000000000 */
[----:B------:R-:W-:Y:S01]  /*0200*/  @!P2 LOP3.LUT R2, RZ, UR6, RZ, 0x33, !PT ;  /* 0x00000006ff02ac12 */ /* 0x000fe2000f8e33ff */
[----:B------:R-:W-:Y:S06]  /*0210*/  BRA `(.L_x_3) ;  /* 0x0000000000087947 */ /* 0x000fec0003800000 */
.L_x_2:
[----:B------:R-:W-:-:S07]  /*0220*/  MOV R4, 0x240 ;  /* 0x0000024000047802 */ /* 0x000fce0000000f00 */
[----:B------:R-:W-:Y:S05]  /*0230*/  CALL.REL.NOINC `($__internal_0_$__cuda_sm20_div_u64) ;  /* 0x0000000000a47944 */ /* 0x000fea0003c00000 */
.L_x_3:
[----:B------:R-:W0:Y:S02]  /*0240*/  LDCU.64 UR6, c[0x0][0x388] ;  /* 0x00007100ff0677ac */ /* 0x000e240008000a00 */
[C---:B0-----:R-:W-:Y:S01]  /*0250*/  LEA R4, P0, R0.reuse, UR6, 0x2 ;  /* 0x0000000600047c11 */ /* 0x041fe2000f8010ff */
[----:B------:R-:W0:Y:S03]  /*0260*/  LDCU UR6, c[0x0][0x394] ;  /* 0x00007280ff0677ac */ /* 0x000e260008000800 */
[----:B------:R-:W-:-:S05]  /*0270*/  LEA.HI.X R5, R0, UR7, RZ, 0x2, P0 ;  /* 0x0000000700057c11 */ /* 0x000fca00080f14ff */
[----:B------:R1:W5:Y:S01]  /*0280*/  LDG.E R0, desc[UR4][R4.64] ;  /* 0x0000000404007981 */ /* 0x000362000c1e1900 */
[----:B0-----:R-:W-:-:S09]  /*0290*/  UISETP.NE.U32.AND UP0, UPT, UR6, URZ, UPT ;  /* 0x000000ff0600728c */ /* 0x001fd2000bf05070 */
[----:B-1----:R-:W-:Y:S05]  /*02a0*/  BRA.U UP0, `(.L_x_4) ;  /* 0x0000000100547547 */ /* 0x002fea000b800000 */
[----:B------:R-:W0:Y:S02]  /*02b0*/  LDCU UR6, c[0x0][0x390] ;  /* 0x00007200ff0677ac */ /* 0x000e240008000800 */
[----:B0-----:R-:W0:Y:S01]  /*02c0*/  I2F.U32.RP R6, UR6 ;  /* 0x0000000600067d06 */ /* 0x001e220008209000 */
[----:B------:R-:W-:-:S07]  /*02d0*/  ISETP.NE.U32.AND P1, PT, RZ, UR6, PT ;  /* 0x00000006ff007c0c */ /* 0x000fce000bf25070 */
[----:B0-----:R-:W0:Y:S02]  /*02e0*/  MUFU.RCP R6, R6 ;  /* 0x0000000600067308 */ /* 0x001e240000001000 */
[----:B0-----:R-:W-:-:S06]  /*02f0*/  IADD3 R4, PT, PT, R6, 0xffffffe, RZ ;  /* 0x0ffffffe06047810 */ /* 0x001fcc0007ffe0ff */
[----:B------:R0:W1:Y:S02]  /*0300*/  F2I.FTZ.U32.TRUNC.NTZ R5, R4 ;  /* 0x0000000400057305 */ /* 0x000064000021f000 */
[----:B0-----:R-:W-:Y:S02]  /*0310*/  IMAD.MOV.U32 R4, RZ, RZ, RZ ;  /* 0x000000ffff047224 */ /* 0x001fe400078e00ff */
[----:B-1----:R-:W-:-:S04]  /*0320*/  IMAD.MOV R7, RZ, RZ, -R5 ;  /* 0x000000ffff077224 */ /* 0x002fc800078e0a05 */
[----:B------:R-:W-:-:S04]  /*0330*/  IMAD R7, R7, UR6, RZ ;  /* 0x0000000607077c24 */ /* 0x000fc8000f8e02ff */
[----:B------:R-:W-:-:S06]  /*0340*/  IMAD.HI.U32 R5, R5, R7, R4 ;  /* 0x0000000705057227 */ /* 0x000fcc00078e0004 */
[----:B-----5:R-:W-:-:S05]  /*0350*/  IMAD.HI.U32 R5, R5, R0, RZ ;  /* 0x0000000005057227 */ /* 0x020fca00078e00ff */
[----:B------:R-:W-:-:S05]  /*0360*/  IADD3 R5, PT, PT, -R5, RZ, RZ ;  /* 0x000000ff05057210 */ /* 0x000fca0007ffe1ff */
[----:B------:R-:W-:Y:S02]  /*0370*/  IMAD R0, R5, UR6, R0 ;  /* 0x0000000605007c24 */ /* 0x000fe4000f8e0200 */
[----:B------:R-:W-:-:S03]  /*0380*/  IMAD.MOV.U32 R5, RZ, RZ, RZ ;  /* 0x000000ffff057224 */ /* 0x000fc600078e00ff */
[----:B------:R-:W-:-:S13]  /*0390*/  ISETP.GE.U32.AND P0, PT, R0, UR6, PT ;  /* 0x0000000600007c0c */ /* 0x000fda000bf06070 */
[----:B------:R-:W-:-:S05]  /*03a0*/  @P0 VIADD R0, R0, -UR6 ;  /* 0x8000000600000c36 */ /* 0x000fca0008000000 */
[----:B------:R-:W-:-:S13]  /*03b0*/  ISETP.GE.U32.AND P0, PT, R0, UR6, PT ;  /* 0x0000000600007c0c */ /* 0x000fda000bf06070 */
[----:B------:R-:W-:Y:S01]  /*03c0*/  @P0 VIADD R0, R0, -UR6 ;  /* 0x8000000600000c36 */ /* 0x000fe20008000000 */
[----:B------:R-:W-:-:S04]  /*03d0*/  @!P1 LOP3.LUT R0, RZ, UR6, RZ, 0x33, !PT ;  /* 0x00000006ff009c12 */ /* 0x000fc8000f8e33ff */
[----:B------:R-:W-:Y:S01]  /*03e0*/  MOV R4, R0 ;  /* 0x0000000000047202 */ /* 0x000fe20000000f00 */
[----:B------:R-:W-:Y:S06]  /*03f0*/  BRA `(.L_x_5) ;  /* 0x0000000000087947 */ /* 0x000fec0003800000 */
.L_x_4:
[----:B------:R-:W-:-:S07]  /*0400*/  MOV R6, 0x420 ;  /* 0x0000042000067802 */ /* 0x000fce0000000f00 */
[----:B-----5:R-:W-:Y:S05]  /*0410*/  CALL.REL.NOINC `($__internal_1_$__cuda_sm20_rem_u64) ;  /* 0x0000000400387944 */ /* 0x020fea0003c00000 */
.L_x_5:
[----:B------:R-:W0:Y:S01]  /*0420*/  LDCU.64 UR8, c[0x0][0x390] ;  /* 0x00007200ff0877ac */ /* 0x000e220008000a00 */
[----:B------:R-:W1:Y:S01]  /*0430*/  LDCU.64 UR6, c[0x0][0x380] ;  /* 0x00007000ff0677ac */ /* 0x000e620008000a00 */
[----:B0-----:R-:W-:Y:S02]  /*0440*/  IMAD R3, R3, UR8, RZ ;  /* 0x0000000803037c24 */ /* 0x001fe4000f8e02ff */
[----:B------:R-:W-:-:S04]  /*0450*/  IMAD.WIDE.U32 R4, R2, UR8, R4 ;  /* 0x0000000802047c25 */ /* 0x000fc8000f8e0004 */
[----:B------:R-:W-:Y:S01]  /*0460*/  IMAD R3, R2, UR9, R3 ;  /* 0x0000000902037c24 */ /* 0x000fe2000f8e0203 */
[----:B-1----:R-:W-:-:S04]  /*0470*/  LEA R2, P0, R4, UR6, 0x2 ;  /* 0x0000000604027c11 */ /* 0x002fc8000f8010ff */
[----:B------:R-:W-:Y:S01]  /*0480*/  IADD3 R3, PT, PT, R5, R3, RZ ;  /* 0x0000000305037210 */ /* 0x000fe20007ffe0ff */
[----:B------:R-:W-:-:S03]  /*0490*/  IMAD.MOV.U32 R5, RZ, RZ, 0x1 ;  /* 0x00000001ff057424 */ /* 0x000fc600078e00ff */
[----:B------:R-:W-:-:S05]  /*04a0*/  LEA.HI.X R3, R4, UR7, R3, 0x2, P0 ;  /* 0x0000000704037c11 */ /* 0x000fca00080f1403 */
[----:B------:R-:W-:Y:S01]  /*04b0*/  REDG.E.ADD.STRONG.GPU desc[UR4][R2.64], R5 ;  /* 0x000000050200798e */ /* 0x000fe2000c12e104 */
[----:B------:R-:W-:Y:S05]  /*04c0*/  EXIT ;  /* 0x000000000000794d */ /* 0x000fea0003800000 */
        .weak           $__internal_0_$__cuda_sm20_div_u64
        .type           $__internal_0_$__cuda_sm20_div_u64,@function
        .size           $__internal_0_$__cuda_sm20_div_u64,($__internal_1_$__cuda_sm20_rem_u64 - $__internal_0_$__cuda_sm20_div_u64)
$__internal_0_$__cuda_sm20_div_u64:
[----:B------:R-:W0:Y:S01]  /*04d0*/  LDCU.64 UR6, c[0x0][0x3a0] ;  /* 0x00007400ff0677ac */ /* 0x000e220008000a00 */
[----:B------:R-:W1:Y:S01]  /*04e0*/  LDC.64 R2, c[0x0][0x3a0] ;  /* 0x0000e800ff027b82 */ /* 0x000e620000000a00 */
[----:B0-----:R-:W0:Y:S08]  /*04f0*/  I2F.U64.RP R5, UR6 ;  /* 0x0000000600057d12 */ /* 0x001e300008309000 */
[----:B0-----:R-:W0:Y:S02]  /*0500*/  MUFU.RCP R5, R5 ;  /* 0x0000000500057308 */ /* 0x001e240000001000 */
[----:B0-----:R-:W-:-:S06]  /*0510*/  IADD3 R6, PT, PT, R5, 0x1ffffffe, RZ ;  /* 0x1ffffffe05067810 */ /* 0x001fcc0007ffe0ff */
[----:B------:R-:W1:Y:S02]  /*0520*/  F2I.U64.TRUNC R6, R6 ;  /* 0x0000000600067311 */ /* 0x000e64000020d800 */
[----:B-1----:R-:W-:-:S04]  /*0530*/  IMAD.WIDE.U32 R8, R6, R2, RZ ;  /* 0x0000000206087225 */ /* 0x002fc800078e00ff */
[----:B------:R-:W-:Y:S01]  /*0540*/  IMAD R9, R6, R3, R9 ;  /* 0x0000000306097224 */ /* 0x000fe200078e0209 */
[----:B------:R-:W-:-:S03]  /*0550*/  IADD3 R11, P0, PT, RZ, -R8, RZ ;  /* 0x80000008ff0b7210 */ /* 0x000fc60007f1e0ff */
[----:B------:R-:W-:Y:S02]  /*0560*/  IMAD R9, R7, R2, R9 ;  /* 0x0000000207097224 */ /* 0x000fe400078e0209 */
[----:B------:R-:W-:-:S04]  /*0570*/  IMAD.HI.U32 R8, R6, R11, RZ ;  /* 0x0000000b06087227 */ /* 0x000fc800078e00ff */
[----:B------:R-:W-:Y:S01]  /*0580*/  IMAD.X R13, RZ, RZ, ~R9, P0 ;  /* 0x000000ffff0d7224 */ /* 0x000fe200000e0e09 */
[----:B------:R-:W-:-:S03]  /*0590*/  MOV R9, R6 ;  /* 0x0000000600097202 */ /* 0x000fc60000000f00 */
[-C--:B------:R-:W-:Y:S02]  /*05a0*/  IMAD R15, R7, R13.reuse, RZ ;  /* 0x0000000d070f7224 */ /* 0x080fe400078e02ff */
[----:B------:R-:W-:-:S04]  /*05b0*/  IMAD.WIDE.U32 R8, P0, R6, R13, R8 ;  /* 0x0000000d06087225 */ /* 0x000fc80007800008 */
[----:B------:R-:W-:-:S04]  /*05c0*/  IMAD.HI.U32 R5, R7, R13, RZ ;  /* 0x0000000d07057227 */ /* 0x000fc800078e00ff */
[----:B------:R-:W-:-:S04]  /*05d0*/  IMAD.HI.U32 R8, P1, R7, R11, R8 ;  /* 0x0000000b07087227 */ /* 0x000fc80007820008 */
[----:B------:R-:W-:Y:S01]  /*05e0*/  IMAD.X R5, R5, 0x1, R7, P0 ;  /* 0x0000000105057824 */ /* 0x000fe200000e0607 */
[----:B------:R-:W-:-:S04]  /*05f0*/  IADD3 R9, P2, PT, R15, R8, RZ ;  /* 0x000000080f097210 */ /* 0x000fc80007f5e0ff */
[----:B------:R-:W-:Y:S01]  /*0600*/  IADD3.X R5, PT, PT, RZ, RZ, R5, P2, P1 ;  /* 0x000000ffff057210 */ /* 0x000fe200017e2405 */
[----:B------:R-:W-:-:S04]  /*0610*/  IMAD.WIDE.U32 R6, R9, R2, RZ ;  /* 0x0000000209067225 */ /* 0x000fc800078e00ff */
[----:B------:R-:W-:Y:S01]  /*0620*/  IMAD R7, R9, R3, R7 ;  /* 0x0000000309077224 */ /* 0x000fe200078e0207 */
[----:B------:R-:W-:-:S03]  /*0630*/  IADD3 R11, P0, PT, RZ, -R6, RZ ;  /* 0x80000006ff0b7210 */ /* 0x000fc60007f1e0ff */
[----:B------:R-:W-:Y:S02]  /*0640*/  IMAD R7, R5, R2, R7 ;  /* 0x0000000205077224 */ /* 0x000fe400078e0207 */
[----:B------:R-:W-:-:S03]  /*0650*/  IMAD.HI.U32 R8, R9, R11, RZ ;  /* 0x0000000b09087227 */ /* 0x000fc600078e00ff */
[----:B------:R-:W-:Y:S01]  /*0660*/  IADD3.X R6, PT, PT, RZ, ~R7, RZ, P0, !PT ;  /* 0x80000007ff067210 */ /* 0x000fe200007fe4ff */
[----:B------:R-:W-:-:S04]  /*0670*/  HFMA2 R7, -RZ, RZ, 0, 0 ;  /* 0x00000000ff077431 */ /* 0x000fc800000001ff */
[----:B------:R-:W-:-:S04]  /*0680*/  IMAD.WIDE.U32 R8, P0, R9, R6, R8 ;  /* 0x0000000609087225 */ /* 0x000fc80007800008 */
[C---:B------:R-:W-:Y:S02]  /*0690*/  IMAD R10, R5.reuse, R6, RZ ;  /* 0x00000006050a7224 */ /* 0x040fe400078e02ff */
[----:B------:R-:W-:-:S04]  /*06a0*/  IMAD.HI.U32 R9, P1, R5, R11, R8 ;  /* 0x0000000b05097227 */ /* 0x000fc80007820008 */
[----:B------:R-:W-:Y:S01]  /*06b0*/  IMAD.HI.U32 R8, R5, R6, RZ ;  /* 0x0000000605087227 */ /* 0x000fe200078e00ff */
[----:B------:R-:W-:-:S03]  /*06c0*/  IADD3 R9, P2, PT, R10, R9, RZ ;  /* 0x000000090a097210 */ /* 0x000fc60007f5e0ff */
[----:B------:R-:W-:Y:S02]  /*06d0*/  IMAD.X R5, R8, 0x1, R5, P0 ;  /* 0x0000000108057824 */ /* 0x000fe400000e0605 */
[----:B------:R-:W-:-:S03]  /*06e0*/  IMAD.HI.U32 R6, R9, R0, RZ ;  /* 0x0000000009067227 */ /* 0x000fc600078e00ff */
[----:B------:R-:W-:Y:S01]  /*06f0*/  IADD3.X R5, PT, PT, RZ, RZ, R5, P2, P1 ;  /* 0x000000ffff057210 */ /* 0x000fe200017e2405 */
[----:B------:R-:W-:-:S04]  /*0700*/  IMAD.WIDE.U32 R6, RZ, R9, R6 ;  /* 0x00000009ff067225 */ /* 0x000fc800078e0006 */
[----:B------:R-:W-:-:S05]  /*0710*/  IMAD.HI.U32 R5, P0, R5, R0, R6 ;  /* 0x0000000005057227 */ /* 0x000fca0007800006 */
[----:B------:R-:W-:Y:S01]  /*0720*/  IADD3 R9, P1, PT, RZ, R5, RZ ;  /* 0x00000005ff097210 */ /* 0x000fe20007f3e0ff */
[----:B------:R-:W-:-:S04]  /*0730*/  IMAD.X R5, RZ, RZ, RZ, P0 ;  /* 0x000000ffff057224 */ /* 0x000fc800000e06ff */
[----:B------:R-:W-:Y:S01]  /*0740*/  IMAD.WIDE.U32 R6, R9, R2, RZ ;  /* 0x0000000209067225 */ /* 0x000fe200078e00ff */
[----:B------:R-:W-:-:S03]  /*0750*/  IADD3.X R5, PT, PT, RZ, R5, RZ, P1, !PT ;  /* 0x00000005ff057210 */ /* 0x000fc60000ffe4ff */
[----:B------:R-:W-:Y:S01]  /*0760*/  IMAD R7, R9, R3, R7 ;  /* 0x0000000309077224 */ /* 0x000fe200078e0207 */
[----:B------:R-:W-:-:S03]  /*0770*/  IADD3 R13, P1, PT, -R6, R0, RZ ;  /* 0x00000000060d7210 */ /* 0x000fc60007f3e1ff */
[-C--:B------:R-:W-:Y:S01]  /*0780*/  IMAD R7, R5, R2.reuse, R7 ;  /* 0x0000000205077224 */ /* 0x080fe200078e0207 */
[CC--:B------:R-:W-:Y:S02]  /*0790*/  ISETP.GE.U32.AND P0, PT, R13.reuse, R2.reuse, PT ;  /* 0x000000020d00720c */ /* 0x0c0fe40003f06070 */
[----:B------:R-:W-:Y:S01]  /*07a0*/  IADD3 R11, P2, PT, R13, -R2, RZ ;  /* 0x800000020d0b7210 */ /* 0x000fe20007f5e0ff */
[----:B------:R-:W-:Y:S01]  /*07b0*/  IMAD.X R12, RZ, RZ, ~R7, P1 ;  /* 0x000000ffff0c7224 */ /* 0x000fe200008e0e07 */
[----:B------:R-:W-:-:S04]  /*07c0*/  IADD3 R8, P1, PT, R9, 0x1, RZ ;  /* 0x0000000109087810 */ /* 0x000fc80007f3e0ff */
[CC--:B------:R-:W-:Y:S01]  /*07d0*/  ISETP.GE.U32.AND.EX P0, PT, R12.reuse, R3.reuse, PT, P0 ;  /* 0x000000030c00720c */ /* 0x0c0fe20003f06100 */
[----:B------:R-:W-:Y:S01]  /*07e0*/  IMAD.X R6, RZ, RZ, R5, P1 ;  /* 0x000000ffff067224 */ /* 0x000fe200008e0605 */
[----:B------:R-:W-:Y:S02]  /*07f0*/  IADD3.X R10, PT, PT, R12, ~R3, RZ, P2, !PT ;  /* 0x800000030c0a7210 */ /* 0x000fe400017fe4ff */
[----:B------:R-:W-:Y:S02]  /*0800*/  SEL R11, R11, R13, P0 ;  /* 0x0000000d0b0b7207 */ /* 0x000fe40000000000 */
[----:B------:R-:W-:Y:S02]  /*0810*/  SEL R8, R8, R9, P0 ;  /* 0x0000000908087207 */ /* 0x000fe40000000000 */
[----:B------:R-:W-:Y:S02]  /*0820*/  SEL R10, R10, R12, P0 ;  /* 0x0000000c0a0a7207 */ /* 0x000fe40000000000 */
[----:B------:R-:W-:-:S02]  /*0830*/  SEL R7, R6, R5, P0 ;  /* 0x0000000506077207 */ /* 0x000fc40000000000 */
[----:B------:R-:W-:Y:S02]  /*0840*/  ISETP.GE.U32.AND P0, PT, R11, R2, PT ;  /* 0x000000020b00720c */ /* 0x000fe40003f06070 */
[----:B------:R-:W-:Y:S02]  /*0850*/  IADD3 R5, P2, PT, R8, 0x1, RZ ;  /* 0x0000000108057810 */ /* 0x000fe40007f5e0ff */
[----:B------:R-:W-:Y:S02]  /*0860*/  ISETP.GE.U32.AND.EX P0, PT, R10, R3, PT, P0 ;  /* 0x000000030a00720c */ /* 0x000fe40003f06100 */
[----:B------:R-:W-:Y:S02]  /*0870*/  ISETP.NE.U32.AND P1, PT, R2, RZ, PT ;  /* 0x000000ff0200720c */ /* 0x000fe40003f25070 */
[----:B------:R-:W-:Y:S02]  /*0880*/  IADD3.X R6, PT, PT, RZ, R7, RZ, P2, !PT ;  /* 0x00000007ff067210 */ /* 0x000fe400017fe4ff */
[----:B------:R-:W-:Y:S01]  /*0890*/  SEL R2, R5, R8, P0 ;  /* 0x0000000805027207 */ /* 0x000fe20000000000 */
[----:B------:R-:W-:Y:S01]  /*08a0*/  IMAD.MOV.U32 R5, RZ, RZ, 0x0 ;  /* 0x00000000ff057424 */ /* 0x000fe200078e00ff */
[----:B------:R-:W-:-:S02]  /*08b0*/  ISETP.NE.AND.EX P1, PT, R3, RZ, PT, P1 ;  /* 0x000000ff0300720c */ /* 0x000fc40003f25310 */
[----:B------:R-:W-:Y:S02]  /*08c0*/  SEL R3, R6, R7, P0 ;  /* 0x0000000706037207 */ /* 0x000fe40000000000 */
[----:B------:R-:W-:Y:S02]  /*08d0*/  SEL R2, R2, 0xffffffff, P1 ;  /* 0xffffffff02027807 */ /* 0x000fe40000800000 */
[----:B------:R-:W-:Y:S01]  /*08e0*/  SEL R3, R3, 0xffffffff, P1 ;  /* 0xffffffff03037807 */ /* 0x000fe20000800000 */
[----:B------:R-:W-:Y:S06]  /*08f0*/  RET.REL.NODEC R4 `(_Z13p_histogramasPjS_mmm) ;  /* 0xfffffff404c07950 */ /* 0x000fec0003c3ffff */
        .weak           $__internal_1_$__cuda_sm20_rem_u64
        .type           $__internal_1_$__cuda_sm20_rem_u64,@function
        .size           $__internal_1_$__cuda_sm20_rem_u64,(.L_x_9 - $__internal_1_$__cuda_sm20_rem_u64)
$__internal_1_$__cuda_sm20_rem_u64:
        /* <DEDUP_REMOVED lines=44> */
[----:B------:R-:W-:-:S03]  /*0bc0*/  ISETP.GE.U32.AND P0, PT, R13, R4, PT ;  /* 0x000000040d00720c */ /* 0x000fc60003f06070 */
[----:B------:R-:W-:Y:S01]  /*0bd0*/  IMAD.X R0, RZ, RZ, ~R7, P1 ;  /* 0x000000ffff007224 */ /* 0x000fe200008e0e07 */
[----:B------:R-:W-:-:S04]  /*0be0*/  IADD3 R9, P1, PT, R13, -R4, RZ ;  /* 0x800000040d097210 */ /* 0x000fc80007f3e0ff */
[CC--:B------:R-:W-:Y:S02]  /*0bf0*/  ISETP.GE.U32.AND.EX P0, PT, R0.reuse, R5.reuse, PT, P0 ;  /* 0x000000050000720c */ /* 0x0c0fe40003f06100 */
[----:B------:R-:W-:Y:S02]  /*0c00*/  IADD3.X R8, PT, PT, R0, ~R5, RZ, P1, !PT ;  /* 0x8000000500087210 */ /* 0x000fe40000ffe4ff */
[----:B------:R-:W-:Y:S02]  /*0c10*/  SEL R9, R9, R13, P0 ;  /* 0x0000000d09097207 */ /* 0x000fe40000000000 */
[----:B------:R-:W-:Y:S02]  /*0c20*/  SEL R8, R8, R0, P0 ;  /* 0x0000000008087207 */ /* 0x000fe40000000000 */
[CC--:B------:R-:W-:Y:S02]  /*0c30*/  IADD3 R0, P2, PT, R9.reuse, -R4.reuse, RZ ;  /* 0x8000000409007210 */ /* 0x0c0fe40007f5e0ff */
[----:B------:R-:W-:-:S02]  /*0c40*/  ISETP.GE.U32.AND P0, PT, R9, R4, PT ;  /* 0x000000040900720c */ /* 0x000fc40003f06070 */
[----:B------:R-:W-:Y:S01]  /*0c50*/  ISETP.NE.U32.AND P1, PT, R4, RZ, PT ;  /* 0x000000ff0400720c */ /* 0x000fe20003f25070 */
[C---:B------:R-:W-:Y:S01]  /*0c60*/  IMAD.X R7, R8.reuse, 0x1, ~R5, P2 ;  /* 0x0000000108077824 */ /* 0x040fe200010e0e05 */
[----:B------:R-:W-:Y:S02]  /*0c70*/  ISETP.GE.U32.AND.EX P0, PT, R8, R5, PT, P0 ;  /* 0x000000050800720c */ /* 0x000fe40003f06100 */
[----:B------:R-:W-:Y:S02]  /*0c80*/  ISETP.NE.AND.EX P1, PT, R5, RZ, PT, P1 ;  /* 0x000000ff0500720c */ /* 0x000fe40003f25310 */
[----:B------:R-:W-:Y:S02]  /*0c90*/  SEL R5, R7, R8, P0 ;  /* 0x0000000807057207 */ /* 0x000fe40000000000 */
[----:B------:R-:W-:Y:S02]  /*0ca0*/  MOV R7, 0x0 ;  /* 0x0000000000077802 */ /* 0x000fe40000000f00 */
[----:B------:R-:W-:-:S02]  /*0cb0*/  SEL R4, R0, R9, P0 ;  /* 0x0000000900047207 */ /* 0x000fc40000000000 */
[----:B------:R-:W-:Y:S02]  /*0cc0*/  SEL R5, R5, 0xffffffff, P1 ;  /* 0xffffffff05057807 */ /* 0x000fe40000800000 */
[----:B------:R-:W-:Y:S01]  /*0cd0*/  SEL R4, R4, 0xffffffff, P1 ;  /* 0xffffffff04047807 */ /* 0x000fe20000800000 */
[----:B------:R-:W-:Y:S06]  /*0ce0*/  RET.REL.NODEC R6 `(_Z13p_histogramasPjS_mmm) ;  /* 0xfffffff006c47950 */ /* 0x000fec0003c3ffff */
.L_x_6:
        /* <DEDUP_REMOVED lines=9> */
.L_x_9:


//--------------------- .text._Z22inicializar_histogramaPjm --------------------------
	.section	.text._Z22inicializar_histogramaPjm,"ax",@progbits
	.align	128
        .global         _Z22inicializar_histogramaPjm
        .type           _Z22inicializar_histogramaPjm,@function
        .size           _Z22inicializar_histogramaPjm,(.L_x_13 - _Z22inicializar_histogramaPjm)
        .other          _Z22inicializar_histogramaPjm,@"STO_CUDA_ENTRY STV_DEFAULT"
_Z22inicializar_histogramaPjm:
.text._Z22inicializar_histogramaPjm:
        /* <DEDUP_REMOVED lines=9> */
[----:B------:R-:W0:Y:S01]  /*0090*/  LDCU.64 UR6, c[0x0][0x380] ;  /* 0x00007000ff0677ac */ /* 0x000e220008000a00 */
[----:B------:R-:W1:Y:S01]  /*00a0*/  LDCU.64 UR4, c[0x0][0x358] ;  /* 0x00006b00ff0477ac */ /* 0x000e620008000a00 */
[----:B0-----:R-:W-:-:S04]  /*00b0*/  LEA R2, P0, R0, UR6, 0x2 ;  /* 0x0000000600027c11 */ /* 0x001fc8000f8010ff */
[----:B------:R-:W-:-:S05]  /*00c0*/  LEA.HI.X R3, R0, UR7, RZ, 0x2, P0 ;  /* 0x0000000700037c11 */ /* 0x000fca00080f14ff */
[----:B-1----:R-:W-:Y:S01]  /*00d0*/  STG.E desc[UR4][R2.64], RZ ;  /* 0x000000ff02007986 */ /* 0x002fe2000c101904 */
[----:B------:R-:W-:Y:S05]  /*00e0*/  EXIT ;  /* 0x000000000000794d */ /* 0x000fea0003800000 */
.L_x_7:
        /* <DEDUP_REMOVED lines=9> */
.L_x_13:


//--------------------- .nv.shared.reserved.0     --------------------------
	.section	.nv.shared.reserved.0,"aw",@nobits
	.weak		__nv_reservedSMEM_offset_0_alias
	.size		__nv_reservedSMEM_offset_0_alias, 0, 64
	.other		__nv_reservedSMEM_offset_0_alias,@"STO_CUDA_RESERVED_SHARED STV_DEFAULT"
__nv_reservedSMEM_offset_0_alias:
	.zero		0
	.zero		64


//--------------------- .nv.constant0._Z18reduccion_paralelaPjmm --------------------------
	.section	.nv.constant0._Z18reduccion_paralelaPjmm,"a",@progbits
	.sectionflags	@""
	.align	4
.nv.constant0._Z18reduccion_paralelaPjmm:
	.zero		920


//--------------------- .nv.constant0._Z16reduccion_atomicPjmm --------------------------
	.section	.nv.constant0._Z16reduccion_atomicPjmm,"a",@progbits
	.sectionflags	@""
	.align	4
.nv.constant0._Z16reduccion_atomicPjmm:
	.zero		920


//--------------------- .nv.constant0._Z13p_histogramasPjS_mmm --------------------------
	.section	.nv.constant0._Z13p_histogramasPjS_mmm,"a",@progbits
	.sectionflags	@""
	.align	4
.nv.constant0._Z13p_histogramasPjS_mmm:
	.zero		936


//--------------------- .nv.constant0._Z22inicializar_histogramaPjm --------------------------
	.section	.nv.constant0._Z22inicializar_histogramaPjm,"a",@progbits
	.sectionflags	@""
	.align	4
.nv.constant0._Z22inicializar_histogramaPjm:
	.zero		912


//--------------------- SYMBOLS --------------------------

	.type		.nv.reservedSmem.offset0,@object
	.size		.nv.reservedSmem.offset0,0x4
